//
// Generated by NVIDIA NVVM Compiler
//
// Compiler Build ID: CL-36424714
// Cuda compilation tools, release 13.0, V13.0.88
// Based on NVVM 20.0.0
//

.version 9.0
.target sm_100
.address_size 64

	// .globl	_Z3addPfS_S_i

.visible .entry _Z3addPfS_S_i(
	.param .u64 .ptr .align 1 _Z3addPfS_S_i_param_0,
	.param .u64 .ptr .align 1 _Z3addPfS_S_i_param_1,
	.param .u64 .ptr .align 1 _Z3addPfS_S_i_param_2,
	.param .u32 _Z3addPfS_S_i_param_3
)
{
	.reg .pred 	%p<10>;
	.reg .b32 	%r<23>;
	.reg .b32 	%f<88>;
	.reg .b64 	%rd<40>;

	ld.param.u64 	%rd22, [_Z3addPfS_S_i_param_0];
	ld.param.u64 	%rd23, [_Z3addPfS_S_i_param_1];
	ld.param.u64 	%rd24, [_Z3addPfS_S_i_param_2];
	ld.param.u32 	%r16, [_Z3addPfS_S_i_param_3];
	cvta.to.global.u64 	%rd1, %rd24;
	cvta.to.global.u64 	%rd2, %rd23;
	cvta.to.global.u64 	%rd3, %rd22;
	setp.lt.s32 	%p1, %r16, 1;
	@%p1 bra 	$L__BB0_13;
	and.b32  	%r1, %r16, 15;
	setp.lt.u32 	%p2, %r16, 16;
	mov.b32 	%r20, 0;
	@%p2 bra 	$L__BB0_4;
	and.b32  	%r20, %r16, 2147483632;
	neg.s32 	%r18, %r20;
	add.s64 	%rd36, %rd3, 32;
	add.s64 	%rd35, %rd2, 32;
	add.s64 	%rd34, %rd1, 32;
$L__BB0_3:
	.pragma "nounroll";
	ld.global.f32 	%f1, [%rd36+-32];
	ld.global.f32 	%f2, [%rd35+-32];
	add.f32 	%f3, %f1, %f2;
	st.global.f32 	[%rd34+-32], %f3;
	ld.global.f32 	%f4, [%rd36+-28];
	ld.global.f32 	%f5, [%rd35+-28];
	add.f32 	%f6, %f4, %f5;
	st.global.f32 	[%rd34+-28], %f6;
	ld.global.f32 	%f7, [%rd36+-24];
	ld.global.f32 	%f8, [%rd35+-24];
	add.f32 	%f9, %f7, %f8;
	st.global.f32 	[%rd34+-24], %f9;
	ld.global.f32 	%f10, [%rd36+-20];
	ld.global.f32 	%f11, [%rd35+-20];
	add.f32 	%f12, %f10, %f11;
	st.global.f32 	[%rd34+-20], %f12;
	ld.global.f32 	%f13, [%rd36+-16];
	ld.global.f32 	%f14, [%rd35+-16];
	add.f32 	%f15, %f13, %f14;
	st.global.f32 	[%rd34+-16], %f15;
	ld.global.f32 	%f16, [%rd36+-12];
	ld.global.f32 	%f17, [%rd35+-12];
	add.f32 	%f18, %f16, %f17;
	st.global.f32 	[%rd34+-12], %f18;
	ld.global.f32 	%f19, [%rd36+-8];
	ld.global.f32 	%f20, [%rd35+-8];
	add.f32 	%f21, %f19, %f20;
	st.global.f32 	[%rd34+-8], %f21;
	ld.global.f32 	%f22, [%rd36+-4];
	ld.global.f32 	%f23, [%rd35+-4];
	add.f32 	%f24, %f22, %f23;
	st.global.f32 	[%rd34+-4], %f24;
	ld.global.f32 	%f25, [%rd36];
	ld.global.f32 	%f26, [%rd35];
	add.f32 	%f27, %f25, %f26;
	st.global.f32 	[%rd34], %f27;
	ld.global.f32 	%f28, [%rd36+4];
	ld.global.f32 	%f29, [%rd35+4];
	add.f32 	%f30, %f28, %f29;
	st.global.f32 	[%rd34+4], %f30;
	ld.global.f32 	%f31, [%rd36+8];
	ld.global.f32 	%f32, [%rd35+8];
	add.f32 	%f33, %f31, %f32;
	st.global.f32 	[%rd34+8], %f33;
	ld.global.f32 	%f34, [%rd36+12];
	ld.global.f32 	%f35, [%rd35+12];
	add.f32 	%f36, %f34, %f35;
	st.global.f32 	[%rd34+12], %f36;
	ld.global.f32 	%f37, [%rd36+16];
	ld.global.f32 	%f38, [%rd35+16];
	add.f32 	%f39, %f37, %f38;
	st.global.f32 	[%rd34+16], %f39;
	ld.global.f32 	%f40, [%rd36+20];
	ld.global.f32 	%f41, [%rd35+20];
	add.f32 	%f42, %f40, %f41;
	st.global.f32 	[%rd34+20], %f42;
	ld.global.f32 	%f43, [%rd36+24];
	ld.global.f32 	%f44, [%rd35+24];
	add.f32 	%f45, %f43, %f44;
	st.global.f32 	[%rd34+24], %f45;
	ld.global.f32 	%f46, [%rd36+28];
	ld.global.f32 	%f47, [%rd35+28];
	add.f32 	%f48, %f46, %f47;
	st.global.f32 	[%rd34+28], %f48;
	add.s32 	%r18, %r18, 16;
	add.s64 	%rd36, %rd36, 64;
	add.s64 	%rd35, %rd35, 64;
	add.s64 	%rd34, %rd34, 64;
	setp.ne.s32 	%p3, %r18, 0;
	@%p3 bra 	$L__BB0_3;
$L__BB0_4:
	setp.eq.s32 	%p4, %r1, 0;
	@%p4 bra 	$L__BB0_13;
	and.b32  	%r7, %r16, 7;
	setp.lt.u32 	%p5, %r1, 8;
	@%p5 bra 	$L__BB0_7;
	mul.wide.u32 	%rd25, %r20, 4;
	add.s64 	%rd26, %rd3, %rd25;
	ld.global.f32 	%f49, [%rd26];
	add.s64 	%rd27, %rd2, %rd25;
	ld.global.f32 	%f50, [%rd27];
	add.f32 	%f51, %f49, %f50;
	add.s64 	%rd28, %rd1, %rd25;
	st.global.f32 	[%rd28], %f51;
	ld.global.f32 	%f52, [%rd26+4];
	ld.global.f32 	%f53, [%rd27+4];
	add.f32 	%f54, %f52, %f53;
	st.global.f32 	[%rd28+4], %f54;
	ld.global.f32 	%f55, [%rd26+8];
	ld.global.f32 	%f56, [%rd27+8];
	add.f32 	%f57, %f55, %f56;
	st.global.f32 	[%rd28+8], %f57;
	ld.global.f32 	%f58, [%rd26+12];
	ld.global.f32 	%f59, [%rd27+12];
	add.f32 	%f60, %f58, %f59;
	st.global.f32 	[%rd28+12], %f60;
	ld.global.f32 	%f61, [%rd26+16];
	ld.global.f32 	%f62, [%rd27+16];
	add.f32 	%f63, %f61, %f62;
	st.global.f32 	[%rd28+16], %f63;
	ld.global.f32 	%f64, [%rd26+20];
	ld.global.f32 	%f65, [%rd27+20];
	add.f32 	%f66, %f64, %f65;
	st.global.f32 	[%rd28+20], %f66;
	ld.global.f32 	%f67, [%rd26+24];
	ld.global.f32 	%f68, [%rd27+24];
	add.f32 	%f69, %f67, %f68;
	st.global.f32 	[%rd28+24], %f69;
	ld.global.f32 	%f70, [%rd26+28];
	ld.global.f32 	%f71, [%rd27+28];
	add.f32 	%f72, %f70, %f71;
	st.global.f32 	[%rd28+28], %f72;
	add.s32 	%r20, %r20, 8;
$L__BB0_7:
	setp.eq.s32 	%p6, %r7, 0;
	@%p6 bra 	$L__BB0_13;
	and.b32  	%r10, %r16, 3;
	setp.lt.u32 	%p7, %r7, 4;
	@%p7 bra 	$L__BB0_10;
	mul.wide.u32 	%rd29, %r20, 4;
	add.s64 	%rd30, %rd3, %rd29;
	ld.global.f32 	%f73, [%rd30];
	add.s64 	%rd31, %rd2, %rd29;
	ld.global.f32 	%f74, [%rd31];
	add.f32 	%f75, %f73, %f74;
	add.s64 	%rd32, %rd1, %rd29;
	st.global.f32 	[%rd32], %f75;
	ld.global.f32 	%f76, [%rd30+4];
	ld.global.f32 	%f77, [%rd31+4];
	add.f32 	%f78, %f76, %f77;
	st.global.f32 	[%rd32+4], %f78;
	ld.global.f32 	%f79, [%rd30+8];
	ld.global.f32 	%f80, [%rd31+8];
	add.f32 	%f81, %f79, %f80;
	st.global.f32 	[%rd32+8], %f81;
	ld.global.f32 	%f82, [%rd30+12];
	ld.global.f32 	%f83, [%rd31+12];
	add.f32 	%f84, %f82, %f83;
	st.global.f32 	[%rd32+12], %f84;
	add.s32 	%r20, %r20, 4;
$L__BB0_10:
	setp.eq.s32 	%p8, %r10, 0;
	@%p8 bra 	$L__BB0_13;
	mul.wide.u32 	%rd33, %r20, 4;
	add.s64 	%rd39, %rd1, %rd33;
	add.s64 	%rd38, %rd2, %rd33;
	add.s64 	%rd37, %rd3, %rd33;
	neg.s32 	%r22, %r10;
$L__BB0_12:
	.pragma "nounroll";
	ld.global.f32 	%f85, [%rd37];
	ld.global.f32 	%f86, [%rd38];
	add.f32 	%f87, %f85, %f86;
	st.global.f32 	[%rd39], %f87;
	add.s64 	%rd39, %rd39, 4;
	add.s64 	%rd38, %rd38, 4;
	add.s64 	%rd37, %rd37, 4;
	add.s32 	%r22, %r22, 1;
	setp.ne.s32 	%p9, %r22, 0;
	@%p9 bra 	$L__BB0_12;
$L__BB0_13:
	ret;

}


// ===== COMPILED SASS (sm_100) =====

	.target	sm_100

	.elftype	@"ET_EXEC"


//--------------------- .note.nv.tkinfo           --------------------------
	.section	.note.nv.tkinfo,"",@"SHT_NOTE"
	.sectionflags	@"SHF_NOTE_NV_TKINFO"
	.tkinfo
        /*0018*/ 	.word	0x00000002
        /*0030*/ 	.string	""
        /*0030*/ 	.string	"ptxas"
        /*0030*/ 	.string	"Cuda compilation tools, release 13.0, V13.0.88"
        /*0030*/ 	.string	"Build cuda_13.0.r13.0/compiler.36424714_0"
        /*0030*/ 	.string	"-arch sm_100 -m 64 "



//--------------------- .note.nv.cuinfo           --------------------------
	.section	.note.nv.cuinfo,"",@"SHT_NOTE"
	.sectionflags	@"SHF_NOTE_NV_CUINFO"
        /*0018*/ 	.short	0x0002
        /*001a*/ 	.short	0x0064
        /*001c*/ 	.short	0x0082
	.zero		2


//--------------------- .nv.info                  --------------------------
	.section	.nv.info,"",@"SHT_CUDA_INFO"
	.align	4


	//----- nvinfo : EIATTR_REGCOUNT
	.align		4
        /*0000*/ 	.byte	0x04, 0x2f
        /*0002*/ 	.short	(.L_1 - .L_0)
	.align		4
.L_0:
        /*0004*/ 	.word	index@(_Z3addPfS_S_i)
        /*0008*/ 	.word	0x00000014


	//----- nvinfo : EIATTR_FRAME_SIZE
	.align		4
.L_1:
        /*000c*/ 	.byte	0x04, 0x11
        /*000e*/ 	.short	(.L_3 - .L_2)
	.align		4
.L_2:
        /*0010*/ 	.word	index@(_Z3addPfS_S_i)
        /*0014*/ 	.word	0x00000000


	//----- nvinfo : EIATTR_MIN_STACK_SIZE
	.align		4
.L_3:
        /*0018*/ 	.byte	0x04, 0x12
        /*001a*/ 	.short	(.L_5 - .L_4)
	.align		4
.L_4:
        /*001c*/ 	.word	index@(_Z3addPfS_S_i)
        /*0020*/ 	.word	0x00000000
.L_5:


//--------------------- .nv.compat                --------------------------
	.section	.nv.compat,"",@"SHT_CUDA_COMPAT_INFO"
	.align	4
        /*0000*/ 	.byte	0x02, 0x09, 0x00, 0x00, 0x02, 0x02, 0x01, 0x00, 0x02, 0x05, 0x05, 0x00, 0x03, 0x07, 0x01, 0x01
        /*0010*/ 	.byte	0x02, 0x03, 0x00, 0x00, 0x02, 0x06, 0x01, 0x00, 0x04, 0x0b, 0x08, 0x00, 0x09, 0x00, 0x00, 0x00
        /*0020*/ 	.byte	0x00, 0x00, 0x00, 0x00


//--------------------- .nv.info._Z3addPfS_S_i    --------------------------
	.section	.nv.info._Z3addPfS_S_i,"",@"SHT_CUDA_INFO"
	.sectionflags	@""
	.align	4


	//----- nvinfo : EIATTR_CUDA_API_VERSION
	.align		4
        /*0000*/ 	.byte	0x04, 0x37
        /*0002*/ 	.short	(.L_7 - .L_6)
.L_6:
        /*0004*/ 	.word	0x00000082


	//----- nvinfo : EIATTR_KPARAM_INFO
	.align		4
.L_7:
        /*0008*/ 	.byte	0x04, 0x17
        /*000a*/ 	.short	(.L_9 - .L_8)
.L_8:
        /*000c*/ 	.word	0x00000000
        /*0010*/ 	.short	0x0003
        /*0012*/ 	.short	0x0018
        /*0014*/ 	.byte	0x00, 0xf0, 0x11, 0x00


	//----- nvinfo : EIATTR_KPARAM_INFO
	.align		4
.L_9:
        /*0018*/ 	.byte	0x04, 0x17
        /*001a*/ 	.short	(.L_11 - .L_10)
.L_10:
        /*001c*/ 	.word	0x00000000
        /*0020*/ 	.short	0x0002
        /*0022*/ 	.short	0x0010
        /*0024*/ 	.byte	0x00, 0xf5, 0x21, 0x00


	//----- nvinfo : EIATTR_KPARAM_INFO
	.align		4
.L_11:
        /*0028*/ 	.byte	0x04, 0x17
        /*002a*/ 	.short	(.L_13 - .L_12)
.L_12:
        /*002c*/ 	.word	0x00000000
        /*0030*/ 	.short	0x0001
        /*0032*/ 	.short	0x0008
        /*0034*/ 	.byte	0x00, 0xf5, 0x21, 0x00


	//----- nvinfo : EIATTR_KPARAM_INFO
	.align		4
.L_13:
        /*0038*/ 	.byte	0x04, 0x17
        /*003a*/ 	.short	(.L_15 - .L_14)
.L_14:
        /*003c*/ 	.word	0x00000000
        /*0040*/ 	.short	0x0000
        /*0042*/ 	.short	0x0000
        /*0044*/ 	.byte	0x00, 0xf5, 0x21, 0x00


	//----- nvinfo : EIATTR_SPARSE_MMA_MASK
	.align		4
.L_15:
        /*0048*/ 	.byte	0x03, 0x50
        /*004a*/ 	.short	0x0000


	//----- nvinfo : EIATTR_MAXREG_COUNT
	.align		4
        /*004c*/ 	.byte	0x03, 0x1b
        /*004e*/ 	.short	0x00ff


	//----- nvinfo : EIATTR_MERCURY_ISA_VERSION
	.align		4
        /*0050*/ 	.byte	0x03, 0x5f
        /*0052*/ 	.short	0x0101


	//----- nvinfo : EIATTR_VRC_CTA_INIT_COUNT
	.align		4
        /*0054*/ 	.byte	0x02, 0x4a
	.zero		1
	.zero		1


	//----- nvinfo : EIATTR_EXIT_INSTR_OFFSETS
	.align		4
        /*0058*/ 	.byte	0x04, 0x1c
        /*005a*/ 	.short	(.L_17 - .L_16)


	//   ....[0]....
.L_16:
        /*005c*/ 	.word	0x00000030


	//   ....[1]....
        /*0060*/ 	.word	0x00000680


	//   ....[2]....
        /*0064*/ 	.word	0x00000940


	//   ....[3]....
        /*0068*/ 	.word	0x00000b00


	//   ....[4]....
        /*006c*/ 	.word	0x00000ce0


	//----- nvinfo : EIATTR_CBANK_PARAM_SIZE
	.align		4
.L_17:
        /*0070*/ 	.byte	0x03, 0x19
        /*0072*/ 	.short	0x001c


	//----- nvinfo : EIATTR_PARAM_CBANK
	.align		4
        /*0074*/ 	.byte	0x04, 0x0a
        /*0076*/ 	.short	(.L_19 - .L_18)
	.align		4
.L_18:
        /*0078*/ 	.word	index@(.nv.constant0._Z3addPfS_S_i)
        /*007c*/ 	.short	0x0380
        /*007e*/ 	.short	0x001c


	//----- nvinfo : EIATTR_SW_WAR
	.align		4
.L_19:
        /*0080*/ 	.byte	0x04, 0x36
        /*0082*/ 	.short	(.L_21 - .L_20)
.L_20:
        /*0084*/ 	.word	0x00000008
.L_21:


//--------------------- .nv.callgraph             --------------------------
	.section	.nv.callgraph,"",@"SHT_CUDA_CALLGRAPH"
	.align	4
	.sectionentsize	8
	.align		4
        /*0000*/ 	.word	0x00000000
	.align		4
        /*0004*/ 	.word	0xffffffff
	.align		4
        /*0008*/ 	.word	0x00000000
	.align		4
        /*000c*/ 	.word	0xfffffffe
	.align		4
        /*0010*/ 	.word	0x00000000
	.align		4
        /*0014*/ 	.word	0xfffffffd
	.align		4
        /*0018*/ 	.word	0x00000000
	.align		4
        /*001c*/ 	.word	0xfffffffc


//--------------------- .text._Z3addPfS_S_i       --------------------------
	.section	.text._Z3addPfS_S_i,"ax",@progbits
	.align	128
        .global         _Z3addPfS_S_i
        .type           _Z3addPfS_S_i,@function
        .size           _Z3addPfS_S_i,(.L_x_6 - _Z3addPfS_S_i)
        .other          _Z3addPfS_S_i,@"STO_CUDA_ENTRY STV_DEFAULT"
_Z3addPfS_S_i:
.text._Z3addPfS_S_i:
[----:B------:R-:W-:Y:S08]  /*0000*/  LDC R1, c[0x0][0x37c] ;  /* 0x0000df00ff017b82 */ /* 0x000ff00000000800 */
[----:B------:R-:W0:Y:S02]  /*0010*/  LDC R2, c[0x0][0x398] ;  /* 0x0000e600ff027b82 */ /* 0x000e240000000800 */
[----:B0-----:R-:W-:-:S13]  /*0020*/  ISETP.GE.AND P0, PT, R2, 0x1, PT ;  /* 0x000000010200780c */ /* 0x001fda0003f06270 */
[----:B------:R-:W-:Y:S05]  /*0030*/  @!P0 EXIT ;  /* 0x000000000000894d */ /* 0x000fea0003800000 */
[C---:B------:R-:W-:Y:S01]  /*0040*/  ISETP.GE.U32.AND P1, PT, R2.reuse, 0x10, PT ;  /* 0x000000100200780c */ /* 0x040fe20003f26070 */
[----:B------:R-:W0:Y:S01]  /*0050*/  LDCU.64 UR12, c[0x0][0x358] ;  /* 0x00006b00ff0c77ac */ /* 0x000e220008000a00 */
[----:B------:R-:W-:Y:S01]  /*0060*/  LOP3.LUT R12, R2, 0xf, RZ, 0xc0, !PT ;  /* 0x0000000f020c7812 */ /* 0x000fe200078ec0ff */
[----:B------:R-:W-:-:S03]  /*0070*/  HFMA2 R0, -RZ, RZ, 0, 0 ;  /* 0x00000000ff007431 */ /* 0x000fc600000001ff */
[----:B------:R-:W-:-:S07]  /*0080*/  ISETP.NE.AND P0, PT, R12, RZ, PT ;  /* 0x000000ff0c00720c */ /* 0x000fce0003f05270 */
[----:B------:R-:W-:Y:S06]  /*0090*/  @!P1 BRA `(.L_x_0) ;  /* 0x0000000400789947 */ /* 0x000fec0003800000 */
[----:B------:R-:W1:Y:S01]  /*00a0*/  LDCU.128 UR4, c[0x0][0x380] ;  /* 0x00007000ff0477ac */ /* 0x000e620008000c00 */
[----:B------:R-:W-:Y:S01]  /*00b0*/  LOP3.LUT R0, R2, 0x7ffffff0, RZ, 0xc0, !PT ;  /* 0x7ffffff002007812 */ /* 0x000fe200078ec0ff */
[----:B------:R-:W2:Y:S03]  /*00c0*/  LDCU.64 UR10, c[0x0][0x390] ;  /* 0x00007200ff0a77ac */ /* 0x000ea60008000a00 */
[----:B------:R-:W-:Y:S01]  /*00d0*/  IADD3 R3, PT, PT, -R0, RZ, RZ ;  /* 0x000000ff00037210 */ /* 0x000fe20007ffe1ff */
[----:B-1----:R-:W-:Y:S02]  /*00e0*/  UIADD3 UR8, UP0, UPT, UR4, 0x20, URZ ;  /* 0x0000002004087890 */ /* 0x002fe4000ff1e0ff */
[----:B------:R-:W-:Y:S02]  /*00f0*/  UIADD3 UR6, UP1, UPT, UR6, 0x20, URZ ;  /* 0x0000002006067890 */ /* 0x000fe4000ff3e0ff */
[----:B--2---:R-:W-:-:S02]  /*0100*/  UIADD3 UR4, UP2, UPT, UR10, 0x20, URZ ;  /* 0x000000200a047890 */ /* 0x004fc4000ff5e0ff */
[----:B------:R-:W-:Y:S01]  /*0110*/  UIADD3.X UR9, UPT, UPT, URZ, UR5, URZ, UP0, !UPT ;  /* 0x00000005ff097290 */ /* 0x000fe200087fe4ff */
[----:B------:R-:W-:Y:S01]  /*0120*/  MOV R16, UR8 ;  /* 0x0000000800107c02 */ /* 0x000fe20008000f00 */
[----:B------:R-:W-:Y:S01]  /*0130*/  UIADD3.X UR7, UPT, UPT, URZ, UR7, URZ, UP1, !UPT ;  /* 0x00000007ff077290 */ /* 0x000fe20008ffe4ff */
[----:B------:R-:W-:Y:S01]  /*0140*/  IMAD.U32 R11, RZ, RZ, UR6 ;  /* 0x00000006ff0b7e24 */ /* 0x000fe2000f8e00ff */
[----:B------:R-:W-:Y:S01]  /*0150*/  UIADD3.X UR5, UPT, UPT, URZ, UR11, URZ, UP2, !UPT ;  /* 0x0000000bff057290 */ /* 0x000fe200097fe4ff */
[----:B------:R-:W-:Y:S02]  /*0160*/  MOV R10, UR4 ;  /* 0x00000004000a7c02 */ /* 0x000fe40008000f00 */
[----:B------:R-:W-:Y:S02]  /*0170*/  MOV R5, UR9 ;  /* 0x0000000900057c02 */ /* 0x000fe40008000f00 */
[----:B------:R-:W-:Y:S01]  /*0180*/  MOV R14, UR7 ;  /* 0x00000007000e7c02 */ /* 0x000fe20008000f00 */
[----:B------:R-:W-:-:S07]  /*0190*/  IMAD.U32 R13, RZ, RZ, UR5 ;  /* 0x00000005ff0d7e24 */ /* 0x000fce000f8e00ff */
.L_x_1:
[----:B------:R-:W-:Y:S02]  /*01a0*/  MOV R4, R16 ;  /* 0x0000001000047202 */ /* 0x000fe40000000f00 */
[----:B------:R-:W-:Y:S02]  /*01b0*/  MOV R6, R11 ;  /* 0x0000000b00067202 */ /* 0x000fe40000000f00 */
[----:B------:R-:W-:Y:S01]  /*01c0*/  MOV R7, R14 ;  /* 0x0000000e00077202 */ /* 0x000fe20000000f00 */
[----:B0-2---:R-:W2:Y:S04]  /*01d0*/  LDG.E R8, desc[UR12][R4.64+-0x20] ;  /* 0xffffe00c04087981 */ /* 0x005ea8000c1e1900 */
[----:B------:R-:W2:Y:S02]  /*01e0*/  LDG.E R9, desc[UR12][R6.64+-0x20] ;  /* 0xffffe00c06097981 */ /* 0x000ea4000c1e1900 */
[----:B--2---:R-:W-:Y:S01]  /*01f0*/  FADD R11, R8, R9 ;  /* 0x00000009080b7221 */ /* 0x004fe20000000000 */
[----:B------:R-:W-:Y:S01]  /*0200*/  IMAD.MOV.U32 R8, RZ, RZ, R10 ;  /* 0x000000ffff087224 */ /* 0x000fe200078e000a */
[----:B------:R-:W-:-:S05]  /*0210*/  MOV R9, R13 ;  /* 0x0000000d00097202 */ /* 0x000fca0000000f00 */
[----:B------:R0:W-:Y:S04]  /*0220*/  STG.E desc[UR12][R8.64+-0x20], R11 ;  /* 0xffffe00b08007986 */ /* 0x0001e8000c10190c */
[----:B------:R-:W2:Y:S04]  /*0230*/  LDG.E R10, desc[UR12][R4.64+-0x1c] ;  /* 0xffffe40c040a7981 */ /* 0x000ea8000c1e1900 */
[----:B------:R-:W2:Y:S02]  /*0240*/  LDG.E R13, desc[UR12][R6.64+-0x1c] ;  /* 0xffffe40c060d7981 */ /* 0x000ea4000c1e1900 */
[----:B--2---:R-:W-:-:S05]  /*0250*/  FADD R13, R10, R13 ;  /* 0x0000000d0a0d7221 */ /* 0x004fca0000000000 */
[----:B------:R1:W-:Y:S04]  /*0260*/  STG.E desc[UR12][R8.64+-0x1c], R13 ;  /* 0xffffe40d08007986 */ /* 0x0003e8000c10190c */
[----:B------:R-:W2:Y:S04]  /*0270*/  LDG.E R10, desc[UR12][R4.64+-0x18] ;  /* 0xffffe80c040a7981 */ /* 0x000ea8000c1e1900 */
[----:B------:R-:W2:Y:S02]  /*0280*/  LDG.E R15, desc[UR12][R6.64+-0x18] ;  /* 0xffffe80c060f7981 */ /* 0x000ea4000c1e1900 */
[----:B--2---:R-:W-:-:S05]  /*0290*/  FADD R15, R10, R15 ;  /* 0x0000000f0a0f7221 */ /* 0x004fca0000000000 */
[----:B------:R2:W-:Y:S04]  /*02a0*/  STG.E desc[UR12][R8.64+-0x18], R15 ;  /* 0xffffe80f08007986 */ /* 0x0005e8000c10190c */
[----:B------:R-:W3:Y:S04]  /*02b0*/  LDG.E R10, desc[UR12][R4.64+-0x14] ;  /* 0xffffec0c040a7981 */ /* 0x000ee8000c1e1900 */
[----:B------:R-:W3:Y:S02]  /*02c0*/  LDG.E R17, desc[UR12][R6.64+-0x14] ;  /* 0xffffec0c06117981 */ /* 0x000ee4000c1e1900 */
[----:B---3--:R-:W-:-:S05]  /*02d0*/  FADD R17, R10, R17 ;  /* 0x000000110a117221 */ /* 0x008fca0000000000 */
[----:B------:R3:W-:Y:S04]  /*02e0*/  STG.E desc[UR12][R8.64+-0x14], R17 ;  /* 0xffffec1108007986 */ /* 0x0007e8000c10190c */
[----:B------:R-:W4:Y:S04]  /*02f0*/  LDG.E R10, desc[UR12][R4.64+-0x10] ;  /* 0xfffff00c040a7981 */ /* 0x000f28000c1e1900 */
[----:B0-----:R-:W4:Y:S02]  /*0300*/  LDG.E R11, desc[UR12][R6.64+-0x10] ;  /* 0xfffff00c060b7981 */ /* 0x001f24000c1e1900 */
[----:B----4-:R-:W-:-:S05]  /*0310*/  FADD R11, R10, R11 ;  /* 0x0000000b0a0b7221 */ /* 0x010fca0000000000 */
[----:B------:R0:W-:Y:S04]  /*0320*/  STG.E desc[UR12][R8.64+-0x10], R11 ;  /* 0xfffff00b08007986 */ /* 0x0001e8000c10190c */
[----:B------:R-:W4:Y:S04]  /*0330*/  LDG.E R10, desc[UR12][R4.64+-0xc] ;  /* 0xfffff40c040a7981 */ /* 0x000f28000c1e1900 */
[----:B-1----:R-:W4:Y:S02]  /*0340*/  LDG.E R13, desc[UR12][R6.64+-0xc] ;  /* 0xfffff40c060d7981 */ /* 0x002f24000c1e1900 */
[----:B----4-:R-:W-:-:S05]  /*0350*/  FADD R13, R10, R13 ;  /* 0x0000000d0a0d7221 */ /* 0x010fca0000000000 */
[----:B------:R1:W-:Y:S04]  /*0360*/  STG.E desc[UR12][R8.64+-0xc], R13 ;  /* 0xfffff40d08007986 */ /* 0x0003e8000c10190c */
[----:B------:R-:W4:Y:S04]  /*0370*/  LDG.E R10, desc[UR12][R4.64+-0x8] ;  /* 0xfffff80c040a7981 */ /* 0x000f28000c1e1900 */
[----:B--2---:R-:W4:Y:S02]  /*0380*/  LDG.E R15, desc[UR12][R6.64+-0x8] ;  /* 0xfffff80c060f7981 */ /* 0x004f24000c1e1900 */
[----:B----4-:R-:W-:-:S05]  /*0390*/  FADD R15, R10, R15 ;  /* 0x0000000f0a0f7221 */ /* 0x010fca0000000000 */
[----:B------:R2:W-:Y:S04]  /*03a0*/  STG.E desc[UR12][R8.64+-0x8], R15 ;  /* 0xfffff80f08007986 */ /* 0x0005e8000c10190c */
[----:B------:R-:W4:Y:S04]  /*03b0*/  LDG.E R10, desc[UR12][R4.64+-0x4] ;  /* 0xfffffc0c040a7981 */ /* 0x000f28000c1e1900 */
[----:B---3--:R-:W4:Y:S02]  /*03c0*/  LDG.E R17, desc[UR12][R6.64+-0x4] ;  /* 0xfffffc0c06117981 */ /* 0x008f24000c1e1900 */
[----:B----4-:R-:W-:-:S05]  /*03d0*/  FADD R17, R10, R17 ;  /* 0x000000110a117221 */ /* 0x010fca0000000000 */
        /* <DEDUP_REMOVED lines=26> */
[----:B--2---:R-:W4:Y:S01]  /*0580*/  LDG.E R15, desc[UR12][R6.64+0x18] ;  /* 0x0000180c060f7981 */ /* 0x004f22000c1e1900 */
[----:B------:R-:W-:Y:S01]  /*0590*/  IADD3 R3, PT, PT, R3, 0x10, RZ ;  /* 0x0000001003037810 */ /* 0x000fe20007ffe0ff */
[----:B----4-:R-:W-:-:S05]  /*05a0*/  FADD R15, R10, R15 ;  /* 0x0000000f0a0f7221 */ /* 0x010fca0000000000 */
[----:B------:R2:W-:Y:S04]  /*05b0*/  STG.E desc[UR12][R8.64+0x18], R15 ;  /* 0x0000180f08007986 */ /* 0x0005e8000c10190c */
[----:B------:R4:W5:Y:S04]  /*05c0*/  LDG.E R10, desc[UR12][R4.64+0x1c] ;  /* 0x00001c0c040a7981 */ /* 0x000968000c1e1900 */
[----:B---3--:R-:W5:Y:S01]  /*05d0*/  LDG.E R17, desc[UR12][R6.64+0x1c] ;  /* 0x00001c0c06117981 */ /* 0x008f62000c1e1900 */
[----:B------:R-:W-:Y:S02]  /*05e0*/  ISETP.NE.AND P1, PT, R3, RZ, PT ;  /* 0x000000ff0300720c */ /* 0x000fe40003f25270 */
[----:B0-----:R-:W-:-:S02]  /*05f0*/  IADD3 R11, P3, PT, R6, 0x40, RZ ;  /* 0x00000040060b7810 */ /* 0x001fc40007f7e0ff */
[----:B------:R-:W-:-:S03]  /*0600*/  IADD3 R16, P2, PT, R4, 0x40, RZ ;  /* 0x0000004004107810 */ /* 0x000fc60007f5e0ff */
[----:B------:R-:W-:Y:S01]  /*0610*/  IMAD.X R14, RZ, RZ, R7, P3 ;  /* 0x000000ffff0e7224 */ /* 0x000fe200018e0607 */
[----:B----4-:R-:W-:Y:S01]  /*0620*/  IADD3.X R5, PT, PT, RZ, R5, RZ, P2, !PT ;  /* 0x00000005ff057210 */ /* 0x010fe200017fe4ff */
[----:B-----5:R-:W-:Y:S01]  /*0630*/  FADD R17, R10, R17 ;  /* 0x000000110a117221 */ /* 0x020fe20000000000 */
[----:B------:R-:W-:-:S04]  /*0640*/  IADD3 R10, P4, PT, R8, 0x40, RZ ;  /* 0x00000040080a7810 */ /* 0x000fc80007f9e0ff */
[----:B------:R2:W-:Y:S01]  /*0650*/  STG.E desc[UR12][R8.64+0x1c], R17 ;  /* 0x00001c1108007986 */ /* 0x0005e2000c10190c */
[----:B-1----:R-:W-:Y:S01]  /*0660*/  IADD3.X R13, PT, PT, RZ, R9, RZ, P4, !PT ;  /* 0x00000009ff0d7210 */ /* 0x002fe200027fe4ff */
[----:B------:R-:W-:Y:S07]  /*0670*/  @P1 BRA `(.L_x_1) ;  /* 0xfffffff800c81947 */ /* 0x000fee000383ffff */
.L_x_0:
[----:B0-----:R-:W-:Y:S05]  /*0680*/  @!P0 EXIT ;  /* 0x000000000000894d */ /* 0x001fea0003800000 */
[----:B------:R-:W-:Y:S02]  /*0690*/  ISETP.GE.U32.AND P0, PT, R12, 0x8, PT ;  /* 0x000000080c00780c */ /* 0x000fe40003f06070 */
[----:B------:R-:W-:-:S04]  /*06a0*/  LOP3.LUT R14, R2, 0x7, RZ, 0xc0, !PT ;  /* 0x00000007020e7812 */ /* 0x000fc800078ec0ff */
[----:B------:R-:W-:-:S07]  /*06b0*/  ISETP.NE.AND P1, PT, R14, RZ, PT ;  /* 0x000000ff0e00720c */ /* 0x000fce0003f25270 */
[----:B------:R-:W-:Y:S06]  /*06c0*/  @!P0 BRA `(.L_x_2) ;  /* 0x00000000009c8947 */ /* 0x000fec0003800000 */
[----:B------:R-:W0:Y:S08]  /*06d0*/  LDC.64 R4, c[0x0][0x380] ;  /* 0x0000e000ff047b82 */ /* 0x000e300000000a00 */
[----:B------:R-:W1:Y:S08]  /*06e0*/  LDC.64 R6, c[0x0][0x388] ;  /* 0x0000e200ff067b82 */ /* 0x000e700000000a00 */
[----:B--2---:R-:W2:Y:S01]  /*06f0*/  LDC.64 R8, c[0x0][0x390] ;  /* 0x0000e400ff087b82 */ /* 0x004ea20000000a00 */
[----:B0-----:R-:W-:-:S05]  /*0700*/  IMAD.WIDE.U32 R4, R0, 0x4, R4 ;  /* 0x0000000400047825 */ /* 0x001fca00078e0004 */
[----:B------:R-:W3:Y:S01]  /*0710*/  LDG.E R3, desc[UR12][R4.64] ;  /* 0x0000000c04037981 */ /* 0x000ee2000c1e1900 */
[----:B-1----:R-:W-:-:S05]  /*0720*/  IMAD.WIDE.U32 R6, R0, 0x4, R6 ;  /* 0x0000000400067825 */ /* 0x002fca00078e0006 */
[----:B------:R-:W3:Y:S01]  /*0730*/  LDG.E R10, desc[UR12][R6.64] ;  /* 0x0000000c060a7981 */ /* 0x000ee2000c1e1900 */
[----:B--2---:R-:W-:-:S04]  /*0740*/  IMAD.WIDE.U32 R8, R0, 0x4, R8 ;  /* 0x0000000400087825 */ /* 0x004fc800078e0008 */
[----:B---3--:R-:W-:-:S05]  /*0750*/  FADD R3, R3, R10 ;  /* 0x0000000a03037221 */ /* 0x008fca0000000000 */
        /* <DEDUP_REMOVED lines=13> */
[----:B0-----:R-:W4:Y:S04]  /*0830*/  LDG.E R3, desc[UR12][R4.64+0x10] ;  /* 0x0000100c04037981 */ /* 0x001f28000c1e1900 */
[----:B------:R-:W4:Y:S02]  /*0840*/  LDG.E R10, desc[UR12][R6.64+0x10] ;  /* 0x0000100c060a7981 */ /* 0x000f24000c1e1900 */
        /* <DEDUP_REMOVED lines=10> */
[----:B------:R-:W2:Y:S04]  /*08f0*/  LDG.E R10, desc[UR12][R4.64+0x1c] ;  /* 0x00001c0c040a7981 */ /* 0x000ea8000c1e1900 */
[----:B---3--:R-:W2:Y:S01]  /*0900*/  LDG.E R15, desc[UR12][R6.64+0x1c] ;  /* 0x00001c0c060f7981 */ /* 0x008ea2000c1e1900 */
[----:B------:R-:W-:Y:S01]  /*0910*/  IADD3 R0, PT, PT, R0, 0x8, RZ ;  /* 0x0000000800007810 */ /* 0x000fe20007ffe0ff */
[----:B--2---:R-:W-:-:S05]  /*0920*/  FADD R15, R10, R15 ;  /* 0x0000000f0a0f7221 */ /* 0x004fca0000000000 */
[----:B------:R0:W-:Y:S02]  /*0930*/  STG.E desc[UR12][R8.64+0x1c], R15 ;  /* 0x00001c0f08007986 */ /* 0x0001e4000c10190c */
.L_x_2:
[----:B------:R-:W-:Y:S05]  /*0940*/  @!P1 EXIT ;  /* 0x000000000000994d */ /* 0x000fea0003800000 */
[----:B------:R-:W-:Y:S02]  /*0950*/  ISETP.GE.U32.AND P0, PT, R14, 0x4, PT ;  /* 0x000000040e00780c */ /* 0x000fe40003f06070 */
[----:B------:R-:W-:-:S04]  /*0960*/  LOP3.LUT R2, R2, 0x3, RZ, 0xc0, !PT ;  /* 0x0000000302027812 */ /* 0x000fc800078ec0ff */
[----:B------:R-:W-:-:S07]  /*0970*/  ISETP.NE.AND P1, PT, R2, RZ, PT ;  /* 0x000000ff0200720c */ /* 0x000fce0003f25270 */
[----:B------:R-:W-:Y:S06]  /*0980*/  @!P0 BRA `(.L_x_3) ;  /* 0x00000000005c8947 */ /* 0x000fec0003800000 */
[----:B------:R-:W1:Y:S08]  /*0990*/  LDC.64 R4, c[0x0][0x380] ;  /* 0x0000e000ff047b82 */ /* 0x000e700000000a00 */
[----:B------:R-:W3:Y:S08]  /*09a0*/  LDC.64 R6, c[0x0][0x388] ;  /* 0x0000e200ff067b82 */ /* 0x000ef00000000a00 */
[----:B0-2---:R-:W0:Y:S01]  /*09b0*/  LDC.64 R8, c[0x0][0x390] ;  /* 0x0000e400ff087b82 */ /* 0x005e220000000a00 */
[----:B-1----:R-:W-:-:S05]  /*09c0*/  IMAD.WIDE.U32 R4, R0, 0x4, R4 ;  /* 0x0000000400047825 */ /* 0x002fca00078e0004 */
[----:B------:R-:W2:Y:S01]  /*09d0*/  LDG.E R3, desc[UR12][R4.64] ;  /* 0x0000000c04037981 */ /* 0x000ea2000c1e1900 */
[----:B---3--:R-:W-:-:S05]  /*09e0*/  IMAD.WIDE.U32 R6, R0, 0x4, R6 ;  /* 0x0000000400067825 */ /* 0x008fca00078e0006 */
[----:B------:R-:W2:Y:S01]  /*09f0*/  LDG.E R10, desc[UR12][R6.64] ;  /* 0x0000000c060a7981 */ /* 0x000ea2000c1e1900 */
[----:B0-----:R-:W-:-:S04]  /*0a00*/  IMAD.WIDE.U32 R8, R0, 0x4, R8 ;  /* 0x0000000400087825 */ /* 0x001fc800078e0008 */
[----:B--2---:R-:W-:-:S05]  /*0a10*/  FADD R3, R3, R10 ;  /* 0x0000000a03037221 */ /* 0x004fca0000000000 */
        /* <DEDUP_REMOVED lines=9> */
[----:B------:R-:W2:Y:S04]  /*0ab0*/  LDG.E R10, desc[UR12][R4.64+0xc] ;  /* 0x00000c0c040a7981 */ /* 0x000ea8000c1e1900 */
[----:B------:R-:W2:Y:S01]  /*0ac0*/  LDG.E R15, desc[UR12][R6.64+0xc] ;  /* 0x00000c0c060f7981 */ /* 0x000ea2000c1e1900 */
[----:B------:R-:W-:Y:S01]  /*0ad0*/  IADD3 R0, PT, PT, R0, 0x4, RZ ;  /* 0x0000000400007810 */ /* 0x000fe20007ffe0ff */
[----:B--2---:R-:W-:-:S05]  /*0ae0*/  FADD R15, R10, R15 ;  /* 0x0000000f0a0f7221 */ /* 0x004fca0000000000 */
[----:B------:R1:W-:Y:S02]  /*0af0*/  STG.E desc[UR12][R8.64+0xc], R15 ;  /* 0x00000c0f08007986 */ /* 0x0003e4000c10190c */
.L_x_3:
[----:B------:R-:W-:Y:S05]  /*0b00*/  @!P1 EXIT ;  /* 0x000000000000994d */ /* 0x000fea0003800000 */
[----:B------:R-:W3:Y:S08]  /*0b10*/  LDC.64 R4, c[0x0][0x390] ;  /* 0x0000e400ff047b82 */ /* 0x000ef00000000a00 */
[----:B------:R-:W4:Y:S08]  /*0b20*/  LDC.64 R6, c[0x0][0x388] ;  /* 0x0000e200ff067b82 */ /* 0x000f300000000a00 */
[----:B012---:R-:W0:Y:S01]  /*0b30*/  LDC.64 R8, c[0x0][0x380] ;  /* 0x0000e000ff087b82 */ /* 0x007e220000000a00 */
[----:B---3--:R-:W-:-:S04]  /*0b40*/  IMAD.WIDE.U32 R4, R0, 0x4, R4 ;  /* 0x0000000400047825 */ /* 0x008fc800078e0004 */
[----:B------:R-:W-:Y:S01]  /*0b50*/  IMAD.MOV.U32 R10, RZ, RZ, R4 ;  /* 0x000000ffff0a7224 */ /* 0x000fe200078e0004 */
[----:B------:R-:W-:Y:S01]  /*0b60*/  MOV R13, R5 ;  /* 0x00000005000d7202 */ /* 0x000fe20000000f00 */
[----:B----4-:R-:W-:-:S05]  /*0b70*/  IMAD.WIDE.U32 R6, R0, 0x4, R6 ;  /* 0x0000000400067825 */ /* 0x010fca00078e0006 */
[----:B------:R-:W-:Y:S01]  /*0b80*/  MOV R11, R7 ;  /* 0x00000007000b7202 */ /* 0x000fe20000000f00 */
[----:B0-----:R-:W-:Y:S01]  /*0b90*/  IMAD.WIDE.U32 R8, R0, 0x4, R8 ;  /* 0x0000000400087825 */ /* 0x001fe200078e0008 */
[----:B------:R-:W-:-:S07]  /*0ba0*/  IADD3 R0, PT, PT, -R2, RZ, RZ ;  /* 0x000000ff02007210 */ /* 0x000fce0007ffe1ff */
.L_x_4:
[----:B0-----:R-:W-:Y:S01]  /*0bb0*/  IMAD.MOV.U32 R2, RZ, RZ, R8 ;  /* 0x000000ffff027224 */ /* 0x001fe200078e0008 */
[----:B------:R-:W-:Y:S02]  /*0bc0*/  MOV R5, R11 ;  /* 0x0000000b00057202 */ /* 0x000fe40000000f00 */
[----:B------:R-:W-:Y:S02]  /*0bd0*/  MOV R3, R9 ;  /* 0x0000000900037202 */ /* 0x000fe40000000f00 */
[----:B------:R-:W-:-:S03]  /*0be0*/  MOV R4, R6 ;  /* 0x0000000600047202 */ /* 0x000fc60000000f00 */
[----:B------:R0:W2:Y:S04]  /*0bf0*/  LDG.E R2, desc[UR12][R2.64] ;  /* 0x0000000c02027981 */ /* 0x0000a8000c1e1900 */
[----:B------:R-:W2:Y:S01]  /*0c00*/  LDG.E R5, desc[UR12][R4.64] ;  /* 0x0000000c04057981 */ /* 0x000ea2000c1e1900 */
[----:B------:R-:W-:Y:S02]  /*0c10*/  IADD3 R0, PT, PT, R0, 0x1, RZ ;  /* 0x0000000100007810 */ /* 0x000fe40007ffe0ff */
[----:B------:R-:W-:Y:S02]  /*0c20*/  IADD3 R6, P2, PT, R6, 0x4, RZ ;  /* 0x0000000406067810 */ /* 0x000fe40007f5e0ff */
[----:B------:R-:W-:Y:S01]  /*0c30*/  ISETP.NE.AND P0, PT, R0, RZ, PT ;  /* 0x000000ff0000720c */ /* 0x000fe20003f05270 */
[----:B0-----:R-:W-:Y:S01]  /*0c40*/  IMAD.MOV.U32 R3, RZ, RZ, R13 ;  /* 0x000000ffff037224 */ /* 0x001fe200078e000d */
[----:B------:R-:W-:-:S02]  /*0c50*/  IADD3 R8, P3, PT, R8, 0x4, RZ ;  /* 0x0000000408087810 */ /* 0x000fc40007f7e0ff */
[----:B------:R-:W-:Y:S02]  /*0c60*/  IADD3.X R11, PT, PT, RZ, R11, RZ, P2, !PT ;  /* 0x0000000bff0b7210 */ /* 0x000fe400017fe4ff */
[----:B------:R-:W-:Y:S01]  /*0c70*/  IADD3.X R9, PT, PT, RZ, R9, RZ, P3, !PT ;  /* 0x00000009ff097210 */ /* 0x000fe20001ffe4ff */
[----:B--2---:R-:W-:Y:S01]  /*0c80*/  FADD R7, R2, R5 ;  /* 0x0000000502077221 */ /* 0x004fe20000000000 */
[----:B------:R-:W-:Y:S02]  /*0c90*/  MOV R2, R10 ;  /* 0x0000000a00027202 */ /* 0x000fe40000000f00 */
[----:B------:R-:W-:-:S03]  /*0ca0*/  IADD3 R10, P1, PT, R10, 0x4, RZ ;  /* 0x000000040a0a7810 */ /* 0x000fc60007f3e0ff */
[----:B------:R0:W-:Y:S01]  /*0cb0*/  STG.E desc[UR12][R2.64], R7 ;  /* 0x0000000702007986 */ /* 0x0001e2000c10190c */
[----:B------:R-:W-:Y:S01]  /*0cc0*/  IADD3.X R13, PT, PT, RZ, R13, RZ, P1, !PT ;  /* 0x0000000dff0d7210 */ /* 0x000fe20000ffe4ff */
[----:B------:R-:W-:Y:S08]  /*0cd0*/  @P0 BRA `(.L_x_4) ;  /* 0xfffffffc00b40947 */ /* 0x000ff0000383ffff */
[----:B------:R-:W-:Y:S05]  /*0ce0*/  EXIT ;  /* 0x000000000000794d */ /* 0x000fea0003800000 */
.L_x_5:
[----:B------:R-:W-:-:S00]  /*0cf0*/  BRA `(.L_x_5) ;  /* 0xfffffffc00fc7947 */ /* 0x000fc0000383ffff */
[----:B------:R-:W-:-:S00]  /*0d00*/  NOP ;  /* 0x0000000000007918 */ /* 0x000fc00000000000 */
[----:B------:R-:W-:-:S00]  /*0d10*/  NOP ;  /* 0x0000000000007918 */ /* 0x000fc00000000000 */
[----:B------:R-:W-:-:S00]  /*0d20*/  NOP ;  /* 0x0000000000007918 */ /* 0x000fc00000000000 */
[----:B------:R-:W-:-:S00]  /*0d30*/  NOP ;  /* 0x0000000000007918 */ /* 0x000fc00000000000 */
[----:B------:R-:W-:-:S00]  /*0d40*/  NOP ;  /* 0x0000000000007918 */ /* 0x000fc00000000000 */
[----:B------:R-:W-:-:S00]  /*0d50*/  NOP ;  /* 0x0000000000007918 */ /* 0x000fc00000000000 */
[----:B------:R-:W-:-:S00]  /*0d60*/  NOP ;  /* 0x0000000000007918 */ /* 0x000fc00000000000 */
[----:B------:R-:W-:-:S00]  /*0d70*/  NOP ;  /* 0x0000000000007918 */ /* 0x000fc00000000000 */
.L_x_6:


//--------------------- .nv.shared.reserved.0     --------------------------
	.section	.nv.shared.reserved.0,"aw",@nobits
	.weak		__nv_reservedSMEM_offset_0_alias
	.size		__nv_reservedSMEM_offset_0_alias, 0, 64
	.other		__nv_reservedSMEM_offset_0_alias,@"STO_CUDA_RESERVED_SHARED STV_DEFAULT"
__nv_reservedSMEM_offset_0_alias:
	.zero		0
	.zero		64


//--------------------- .nv.constant0._Z3addPfS_S_i --------------------------
	.section	.nv.constant0._Z3addPfS_S_i,"a",@progbits
	.sectionflags	@""
	.align	4
.nv.constant0._Z3addPfS_S_i:
	.zero		924


//--------------------- SYMBOLS --------------------------

	.type		.nv.reservedSmem.offset0,@object
	.size		.nv.reservedSmem.offset0,0x4
